//
// Generated by NVIDIA NVVM Compiler
//
// Compiler Build ID: CL-36424714
// Cuda compilation tools, release 13.0, V13.0.88
// Based on NVVM 20.0.0
//

.version 9.0
.target sm_100
.address_size 64

	// .globl	_Z12evaluate_odePdS_did

.visible .entry _Z12evaluate_odePdS_did(
	.param .u64 .ptr .align 1 _Z12evaluate_odePdS_did_param_0,
	.param .u64 .ptr .align 1 _Z12evaluate_odePdS_did_param_1,
	.param .f64 _Z12evaluate_odePdS_did_param_2,
	.param .u32 _Z12evaluate_odePdS_did_param_3,
	.param .f64 _Z12evaluate_odePdS_did_param_4
)
{
	.reg .pred 	%p<2>;
	.reg .b32 	%r<6>;
	.reg .b64 	%rd<11>;
	.reg .b64 	%fd<10>;

	ld.param.u64 	%rd1, [_Z12evaluate_odePdS_did_param_0];
	ld.param.u64 	%rd2, [_Z12evaluate_odePdS_did_param_1];
	ld.param.u32 	%r2, [_Z12evaluate_odePdS_did_param_3];
	ld.param.f64 	%fd1, [_Z12evaluate_odePdS_did_param_4];
	mov.u32 	%r3, %tid.x;
	mov.u32 	%r4, %ctaid.x;
	mov.u32 	%r5, %ntid.x;
	mad.lo.s32 	%r1, %r4, %r5, %r3;
	setp.ge.s32 	%p1, %r1, %r2;
	@%p1 bra 	$L__BB0_2;
	cvta.to.global.u64 	%rd3, %rd1;
	cvta.to.global.u64 	%rd4, %rd2;
	mul.wide.s32 	%rd5, %r1, 8;
	add.s64 	%rd6, %rd3, %rd5;
	ld.global.f64 	%fd2, [%rd6];
	mul.wide.s32 	%rd7, %r2, 8;
	add.s64 	%rd8, %rd6, %rd7;
	ld.global.f64 	%fd3, [%rd8];
	add.s64 	%rd9, %rd4, %rd5;
	st.global.f64 	[%rd9], %fd3;
	mul.f64 	%fd4, %fd2, %fd2;
	mov.f64 	%fd5, 0d3FF0000000000000;
	sub.f64 	%fd6, %fd5, %fd4;
	mul.f64 	%fd7, %fd1, %fd6;
	mul.f64 	%fd8, %fd3, %fd7;
	sub.f64 	%fd9, %fd8, %fd2;
	add.s64 	%rd10, %rd9, %rd7;
	st.global.f64 	[%rd10], %fd9;
$L__BB0_2:
	ret;

}
	// .globl	_Z9bdf2_stepPdS_S_diS_
.visible .entry _Z9bdf2_stepPdS_S_diS_(
	.param .u64 .ptr .align 1 _Z9bdf2_stepPdS_S_diS__param_0,
	.param .u64 .ptr .align 1 _Z9bdf2_stepPdS_S_diS__param_1,
	.param .u64 .ptr .align 1 _Z9bdf2_stepPdS_S_diS__param_2,
	.param .f64 _Z9bdf2_stepPdS_S_diS__param_3,
	.param .u32 _Z9bdf2_stepPdS_S_diS__param_4,
	.param .u64 .ptr .align 1 _Z9bdf2_stepPdS_S_diS__param_5
)
{
	.reg .pred 	%p<2>;
	.reg .b32 	%r<6>;
	.reg .b64 	%rd<14>;
	.reg .b64 	%fd<11>;

	ld.param.u64 	%rd1, [_Z9bdf2_stepPdS_S_diS__param_0];
	ld.param.u64 	%rd2, [_Z9bdf2_stepPdS_S_diS__param_1];
	ld.param.u64 	%rd3, [_Z9bdf2_stepPdS_S_diS__param_2];
	ld.param.f64 	%fd1, [_Z9bdf2_stepPdS_S_diS__param_3];
	ld.param.u32 	%r2, [_Z9bdf2_stepPdS_S_diS__param_4];
	ld.param.u64 	%rd4, [_Z9bdf2_stepPdS_S_diS__param_5];
	mov.u32 	%r3, %tid.x;
	mov.u32 	%r4, %ctaid.x;
	mov.u32 	%r5, %ntid.x;
	mad.lo.s32 	%r1, %r4, %r5, %r3;
	setp.ge.s32 	%p1, %r1, %r2;
	@%p1 bra 	$L__BB1_2;
	cvta.to.global.u64 	%rd5, %rd3;
	cvta.to.global.u64 	%rd6, %rd2;
	cvta.to.global.u64 	%rd7, %rd4;
	cvta.to.global.u64 	%rd8, %rd1;
	mul.wide.s32 	%rd9, %r1, 8;
	add.s64 	%rd10, %rd5, %rd9;
	ld.global.f64 	%fd2, [%rd10];
	mul.f64 	%fd3, %fd1, 0d4008000000000000;
	mul.f64 	%fd4, %fd3, 0d3FE0000000000000;
	add.s64 	%rd11, %rd6, %rd9;
	ld.global.f64 	%fd5, [%rd11];
	fma.rn.f64 	%fd6, %fd4, %fd5, %fd2;
	mul.f64 	%fd7, %fd1, 0d3FE0000000000000;
	add.s64 	%rd12, %rd7, %rd9;
	ld.global.f64 	%fd8, [%rd12];
	mul.f64 	%fd9, %fd7, %fd8;
	sub.f64 	%fd10, %fd6, %fd9;
	add.s64 	%rd13, %rd8, %rd9;
	st.global.f64 	[%rd13], %fd10;
$L__BB1_2:
	ret;

}
	// .globl	_Z14newton_raphsonPdS_S_dS_idS_
.visible .entry _Z14newton_raphsonPdS_S_dS_idS_(
	.param .u64 .ptr .align 1 _Z14newton_raphsonPdS_S_dS_idS__param_0,
	.param .u64 .ptr .align 1 _Z14newton_raphsonPdS_S_dS_idS__param_1,
	.param .u64 .ptr .align 1 _Z14newton_raphsonPdS_S_dS_idS__param_2,
	.param .f64 _Z14newton_raphsonPdS_S_dS_idS__param_3,
	.param .u64 .ptr .align 1 _Z14newton_raphsonPdS_S_dS_idS__param_4,
	.param .u32 _Z14newton_raphsonPdS_S_dS_idS__param_5,
	.param .f64 _Z14newton_raphsonPdS_S_dS_idS__param_6,
	.param .u64 .ptr .align 1 _Z14newton_raphsonPdS_S_dS_idS__param_7
)
{
	.reg .pred 	%p<2>;
	.reg .b32 	%r<6>;
	.reg .b64 	%rd<25>;
	.reg .b64 	%fd<31>;

	ld.param.u64 	%rd2, [_Z14newton_raphsonPdS_S_dS_idS__param_1];
	ld.param.f64 	%fd1, [_Z14newton_raphsonPdS_S_dS_idS__param_3];
	ld.param.u64 	%rd4, [_Z14newton_raphsonPdS_S_dS_idS__param_4];
	ld.param.u32 	%r2, [_Z14newton_raphsonPdS_S_dS_idS__param_5];
	ld.param.f64 	%fd2, [_Z14newton_raphsonPdS_S_dS_idS__param_6];
	ld.param.u64 	%rd5, [_Z14newton_raphsonPdS_S_dS_idS__param_7];
	mov.u32 	%r3, %tid.x;
	mov.u32 	%r4, %ctaid.x;
	mov.u32 	%r5, %ntid.x;
	mad.lo.s32 	%r1, %r4, %r5, %r3;
	setp.ge.s32 	%p1, %r1, %r2;
	@%p1 bra 	$L__BB2_2;
	ld.param.u64 	%rd24, [_Z14newton_raphsonPdS_S_dS_idS__param_2];
	ld.param.u64 	%rd23, [_Z14newton_raphsonPdS_S_dS_idS__param_0];
	cvta.to.global.u64 	%rd6, %rd23;
	cvta.to.global.u64 	%rd7, %rd24;
	cvta.to.global.u64 	%rd8, %rd2;
	cvta.to.global.u64 	%rd9, %rd5;
	cvta.to.global.u64 	%rd10, %rd4;
	mul.wide.s32 	%rd11, %r1, 8;
	add.s64 	%rd12, %rd6, %rd11;
	ld.global.f64 	%fd3, [%rd12];
	mul.wide.s32 	%rd13, %r2, 8;
	add.s64 	%rd14, %rd12, %rd13;
	ld.global.f64 	%fd4, [%rd14];
	add.s64 	%rd15, %rd7, %rd11;
	ld.global.f64 	%fd5, [%rd15];
	add.s64 	%rd16, %rd15, %rd13;
	ld.global.f64 	%fd6, [%rd16];
	mul.f64 	%fd7, %fd3, %fd3;
	mov.f64 	%fd8, 0d3FF0000000000000;
	sub.f64 	%fd9, %fd8, %fd7;
	mul.f64 	%fd10, %fd2, %fd9;
	mul.f64 	%fd11, %fd4, %fd10;
	mov.f64 	%fd12, 0dBFF0000000000000;
	sub.f64 	%fd13, %fd12, %fd11;
	sub.f64 	%fd14, %fd3, %fd5;
	mul.f64 	%fd15, %fd1, 0d4008000000000000;
	mul.f64 	%fd16, %fd15, 0d3FE0000000000000;
	add.s64 	%rd17, %rd8, %rd11;
	ld.global.f64 	%fd17, [%rd17];
	mul.f64 	%fd18, %fd16, %fd17;
	sub.f64 	%fd19, %fd14, %fd18;
	mul.f64 	%fd20, %fd1, 0d3FE0000000000000;
	add.s64 	%rd18, %rd9, %rd11;
	ld.global.f64 	%fd21, [%rd18];
	fma.rn.f64 	%fd22, %fd20, %fd21, %fd19;
	div.rn.f64 	%fd23, %fd22, %fd13;
	add.s64 	%rd19, %rd10, %rd11;
	st.global.f64 	[%rd19], %fd23;
	sub.f64 	%fd24, %fd4, %fd6;
	add.s64 	%rd20, %rd17, %rd13;
	ld.global.f64 	%fd25, [%rd20];
	mul.f64 	%fd26, %fd16, %fd25;
	sub.f64 	%fd27, %fd24, %fd26;
	add.s64 	%rd21, %rd18, %rd13;
	ld.global.f64 	%fd28, [%rd21];
	fma.rn.f64 	%fd29, %fd20, %fd28, %fd27;
	div.rn.f64 	%fd30, %fd29, %fd10;
	add.s64 	%rd22, %rd19, %rd13;
	st.global.f64 	[%rd22], %fd30;
$L__BB2_2:
	ret;

}


// ===== COMPILED SASS (sm_100) =====

	.target	sm_100

	.elftype	@"ET_EXEC"


//--------------------- .note.nv.tkinfo           --------------------------
	.section	.note.nv.tkinfo,"",@"SHT_NOTE"
	.sectionflags	@"SHF_NOTE_NV_TKINFO"
	.tkinfo
        /*0018*/ 	.word	0x00000002
        /*0030*/ 	.string	""
        /*0030*/ 	.string	"ptxas"
        /*0030*/ 	.string	"Cuda compilation tools, release 13.0, V13.0.88"
        /*0030*/ 	.string	"Build cuda_13.0.r13.0/compiler.36424714_0"
        /*0030*/ 	.string	"-arch sm_100 -m 64 "



//--------------------- .note.nv.cuinfo           --------------------------
	.section	.note.nv.cuinfo,"",@"SHT_NOTE"
	.sectionflags	@"SHF_NOTE_NV_CUINFO"
        /*0018*/ 	.short	0x0002
        /*001a*/ 	.short	0x0064
        /*001c*/ 	.short	0x0082
	.zero		2


//--------------------- .nv.info                  --------------------------
	.section	.nv.info,"",@"SHT_CUDA_INFO"
	.align	4


	//----- nvinfo : EIATTR_REGCOUNT
	.align		4
        /*0000*/ 	.byte	0x04, 0x2f
        /*0002*/ 	.short	(.L_1 - .L_0)
	.align		4
.L_0:
        /*0004*/ 	.word	index@(_Z12evaluate_odePdS_did)
        /*0008*/ 	.word	0x00000014


	//----- nvinfo : EIATTR_FRAME_SIZE
	.align		4
.L_1:
        /*000c*/ 	.byte	0x04, 0x11
        /*000e*/ 	.short	(.L_3 - .L_2)
	.align		4
.L_2:
        /*0010*/ 	.word	index@(_Z12evaluate_odePdS_did)
        /*0014*/ 	.word	0x00000000


	//----- nvinfo : EIATTR_REGCOUNT
	.align		4
.L_3:
        /*0018*/ 	.byte	0x04, 0x2f
        /*001a*/ 	.short	(.L_5 - .L_4)
	.align		4
.L_4:
        /*001c*/ 	.word	index@(_Z9bdf2_stepPdS_S_diS_)
        /*0020*/ 	.word	0x00000010


	//----- nvinfo : EIATTR_FRAME_SIZE
	.align		4
.L_5:
        /*0024*/ 	.byte	0x04, 0x11
        /*0026*/ 	.short	(.L_7 - .L_6)
	.align		4
.L_6:
        /*0028*/ 	.word	index@(_Z9bdf2_stepPdS_S_diS_)
        /*002c*/ 	.word	0x00000000


	//----- nvinfo : EIATTR_REGCOUNT
	.align		4
.L_7:
        /*0030*/ 	.byte	0x04, 0x2f
        /*0032*/ 	.short	(.L_9 - .L_8)
	.align		4
.L_8:
        /*0034*/ 	.word	index@(_Z14newton_raphsonPdS_S_dS_idS_)
        /*0038*/ 	.word	0x00000026


	//----- nvinfo : EIATTR_FRAME_SIZE
	.align		4
.L_9:
        /*003c*/ 	.byte	0x04, 0x11
        /*003e*/ 	.short	(.L_11 - .L_10)
	.align		4
.L_10:
        /*0040*/ 	.word	index@($__internal_0_$__cuda_sm20_div_rn_f64_full)
        /*0044*/ 	.word	0x00000000


	//----- nvinfo : EIATTR_FRAME_SIZE
	.align		4
.L_11:
        /*0048*/ 	.byte	0x04, 0x11
        /*004a*/ 	.short	(.L_13 - .L_12)
	.align		4
.L_12:
        /*004c*/ 	.word	index@(_Z14newton_raphsonPdS_S_dS_idS_)
        /*0050*/ 	.word	0x00000000


	//----- nvinfo : EIATTR_MIN_STACK_SIZE
	.align		4
.L_13:
        /*0054*/ 	.byte	0x04, 0x12
        /*0056*/ 	.short	(.L_15 - .L_14)
	.align		4
.L_14:
        /*0058*/ 	.word	index@(_Z14newton_raphsonPdS_S_dS_idS_)
        /*005c*/ 	.word	0x00000000


	//----- nvinfo : EIATTR_MIN_STACK_SIZE
	.align		4
.L_15:
        /*0060*/ 	.byte	0x04, 0x12
        /*0062*/ 	.short	(.L_17 - .L_16)
	.align		4
.L_16:
        /*0064*/ 	.word	index@(_Z9bdf2_stepPdS_S_diS_)
        /*0068*/ 	.word	0x00000000


	//----- nvinfo : EIATTR_MIN_STACK_SIZE
	.align		4
.L_17:
        /*006c*/ 	.byte	0x04, 0x12
        /*006e*/ 	.short	(.L_19 - .L_18)
	.align		4
.L_18:
        /*0070*/ 	.word	index@(_Z12evaluate_odePdS_did)
        /*0074*/ 	.word	0x00000000
.L_19:


//--------------------- .nv.compat                --------------------------
	.section	.nv.compat,"",@"SHT_CUDA_COMPAT_INFO"
	.align	4
        /*0000*/ 	.byte	0x02, 0x09, 0x00, 0x00, 0x02, 0x02, 0x01, 0x00, 0x02, 0x05, 0x05, 0x00, 0x03, 0x07, 0x01, 0x01
        /*0010*/ 	.byte	0x02, 0x03, 0x00, 0x00, 0x02, 0x06, 0x01, 0x00, 0x04, 0x0b, 0x08, 0x00, 0x01, 0x00, 0x00, 0x00
        /*0020*/ 	.byte	0x00, 0x00, 0x00, 0x00


//--------------------- .nv.info._Z14newton_raphsonPdS_S_dS_idS_ --------------------------
	.section	.nv.info._Z14newton_raphsonPdS_S_dS_idS_,"",@"SHT_CUDA_INFO"
	.sectionflags	@""
	.align	4


	//----- nvinfo : EIATTR_CUDA_API_VERSION
	.align		4
        /*0000*/ 	.byte	0x04, 0x37
        /*0002*/ 	.short	(.L_21 - .L_20)
.L_20:
        /*0004*/ 	.word	0x00000082


	//----- nvinfo : EIATTR_KPARAM_INFO
	.align		4
.L_21:
        /*0008*/ 	.byte	0x04, 0x17
        /*000a*/ 	.short	(.L_23 - .L_22)
.L_22:
        /*000c*/ 	.word	0x00000000
        /*0010*/ 	.short	0x0007
        /*0012*/ 	.short	0x0038
        /*0014*/ 	.byte	0x00, 0xf5, 0x21, 0x00


	//----- nvinfo : EIATTR_KPARAM_INFO
	.align		4
.L_23:
        /*0018*/ 	.byte	0x04, 0x17
        /*001a*/ 	.short	(.L_25 - .L_24)
.L_24:
        /*001c*/ 	.word	0x00000000
        /*0020*/ 	.short	0x0006
        /*0022*/ 	.short	0x0030
        /*0024*/ 	.byte	0x00, 0xf0, 0x21, 0x00


	//----- nvinfo : EIATTR_KPARAM_INFO
	.align		4
.L_25:
        /*0028*/ 	.byte	0x04, 0x17
        /*002a*/ 	.short	(.L_27 - .L_26)
.L_26:
        /*002c*/ 	.word	0x00000000
        /*0030*/ 	.short	0x0005
        /*0032*/ 	.short	0x0028
        /*0034*/ 	.byte	0x00, 0xf0, 0x11, 0x00


	//----- nvinfo : EIATTR_KPARAM_INFO
	.align		4
.L_27:
        /*0038*/ 	.byte	0x04, 0x17
        /*003a*/ 	.short	(.L_29 - .L_28)
.L_28:
        /*003c*/ 	.word	0x00000000
        /*0040*/ 	.short	0x0004
        /*0042*/ 	.short	0x0020
        /*0044*/ 	.byte	0x00, 0xf5, 0x21, 0x00


	//----- nvinfo : EIATTR_KPARAM_INFO
	.align		4
.L_29:
        /*0048*/ 	.byte	0x04, 0x17
        /*004a*/ 	.short	(.L_31 - .L_30)
.L_30:
        /*004c*/ 	.word	0x00000000
        /*0050*/ 	.short	0x0003
        /*0052*/ 	.short	0x0018
        /*0054*/ 	.byte	0x00, 0xf0, 0x21, 0x00


	//----- nvinfo : EIATTR_KPARAM_INFO
	.align		4
.L_31:
        /*0058*/ 	.byte	0x04, 0x17
        /*005a*/ 	.short	(.L_33 - .L_32)
.L_32:
        /*005c*/ 	.word	0x00000000
        /*0060*/ 	.short	0x0002
        /*0062*/ 	.short	0x0010
        /*0064*/ 	.byte	0x00, 0xf5, 0x21, 0x00


	//----- nvinfo : EIATTR_KPARAM_INFO
	.align		4
.L_33:
        /*0068*/ 	.byte	0x04, 0x17
        /*006a*/ 	.short	(.L_35 - .L_34)
.L_34:
        /*006c*/ 	.word	0x00000000
        /*0070*/ 	.short	0x0001
        /*0072*/ 	.short	0x0008
        /*0074*/ 	.byte	0x00, 0xf5, 0x21, 0x00


	//----- nvinfo : EIATTR_KPARAM_INFO
	.align		4
.L_35:
        /*0078*/ 	.byte	0x04, 0x17
        /*007a*/ 	.short	(.L_37 - .L_36)
.L_36:
        /*007c*/ 	.word	0x00000000
        /*0080*/ 	.short	0x0000
        /*0082*/ 	.short	0x0000
        /*0084*/ 	.byte	0x00, 0xf5, 0x21, 0x00


	//----- nvinfo : EIATTR_SPARSE_MMA_MASK
	.align		4
.L_37:
        /*0088*/ 	.byte	0x03, 0x50
        /*008a*/ 	.short	0x0000


	//----- nvinfo : EIATTR_MAXREG_COUNT
	.align		4
        /*008c*/ 	.byte	0x03, 0x1b
        /*008e*/ 	.short	0x00ff


	//----- nvinfo : EIATTR_MERCURY_ISA_VERSION
	.align		4
        /*0090*/ 	.byte	0x03, 0x5f
        /*0092*/ 	.short	0x0101


	//----- nvinfo : EIATTR_VRC_CTA_INIT_COUNT
	.align		4
        /*0094*/ 	.byte	0x02, 0x4a
	.zero		1
	.zero		1


	//----- nvinfo : EIATTR_EXIT_INSTR_OFFSETS
	.align		4
        /*0098*/ 	.byte	0x04, 0x1c
        /*009a*/ 	.short	(.L_39 - .L_38)


	//   ....[0]....
.L_38:
        /*009c*/ 	.word	0x00000070


	//   ....[1]....
        /*00a0*/ 	.word	0x00000600


	//----- nvinfo : EIATTR_CRS_STACK_SIZE
	.align		4
.L_39:
        /*00a4*/ 	.byte	0x04, 0x1e
        /*00a6*/ 	.short	(.L_41 - .L_40)
.L_40:
        /*00a8*/ 	.word	0x00000000


	//----- nvinfo : EIATTR_CBANK_PARAM_SIZE
	.align		4
.L_41:
        /*00ac*/ 	.byte	0x03, 0x19
        /*00ae*/ 	.short	0x0040


	//----- nvinfo : EIATTR_PARAM_CBANK
	.align		4
        /*00b0*/ 	.byte	0x04, 0x0a
        /*00b2*/ 	.short	(.L_43 - .L_42)
	.align		4
.L_42:
        /*00b4*/ 	.word	index@(.nv.constant0._Z14newton_raphsonPdS_S_dS_idS_)
        /*00b8*/ 	.short	0x0380
        /*00ba*/ 	.short	0x0040


	//----- nvinfo : EIATTR_SW_WAR
	.align		4
.L_43:
        /*00bc*/ 	.byte	0x04, 0x36
        /*00be*/ 	.short	(.L_45 - .L_44)
.L_44:
        /*00c0*/ 	.word	0x00000008
.L_45:


//--------------------- .nv.info._Z9bdf2_stepPdS_S_diS_ --------------------------
	.section	.nv.info._Z9bdf2_stepPdS_S_diS_,"",@"SHT_CUDA_INFO"
	.sectionflags	@""
	.align	4


	//----- nvinfo : EIATTR_CUDA_API_VERSION
	.align		4
        /*0000*/ 	.byte	0x04, 0x37
        /*0002*/ 	.short	(.L_47 - .L_46)
.L_46:
        /*0004*/ 	.word	0x00000082


	//----- nvinfo : EIATTR_KPARAM_INFO
	.align		4
.L_47:
        /*0008*/ 	.byte	0x04, 0x17
        /*000a*/ 	.short	(.L_49 - .L_48)
.L_48:
        /*000c*/ 	.word	0x00000000
        /*0010*/ 	.short	0x0005
        /*0012*/ 	.short	0x0028
        /*0014*/ 	.byte	0x00, 0xf5, 0x21, 0x00


	//----- nvinfo : EIATTR_KPARAM_INFO
	.align		4
.L_49:
        /*0018*/ 	.byte	0x04, 0x17
        /*001a*/ 	.short	(.L_51 - .L_50)
.L_50:
        /*001c*/ 	.word	0x00000000
        /*0020*/ 	.short	0x0004
        /*0022*/ 	.short	0x0020
        /*0024*/ 	.byte	0x00, 0xf0, 0x11, 0x00


	//----- nvinfo : EIATTR_KPARAM_INFO
	.align		4
.L_51:
        /*0028*/ 	.byte	0x04, 0x17
        /*002a*/ 	.short	(.L_53 - .L_52)
.L_52:
        /*002c*/ 	.word	0x00000000
        /*0030*/ 	.short	0x0003
        /*0032*/ 	.short	0x0018
        /*0034*/ 	.byte	0x00, 0xf0, 0x21, 0x00


	//----- nvinfo : EIATTR_KPARAM_INFO
	.align		4
.L_53:
        /*0038*/ 	.byte	0x04, 0x17
        /*003a*/ 	.short	(.L_55 - .L_54)
.L_54:
        /*003c*/ 	.word	0x00000000
        /*0040*/ 	.short	0x0002
        /*0042*/ 	.short	0x0010
        /*0044*/ 	.byte	0x00, 0xf5, 0x21, 0x00


	//----- nvinfo : EIATTR_KPARAM_INFO
	.align		4
.L_55:
        /*0048*/ 	.byte	0x04, 0x17
        /*004a*/ 	.short	(.L_57 - .L_56)
.L_56:
        /*004c*/ 	.word	0x00000000
        /*0050*/ 	.short	0x0001
        /*0052*/ 	.short	0x0008
        /*0054*/ 	.byte	0x00, 0xf5, 0x21, 0x00


	//----- nvinfo : EIATTR_KPARAM_INFO
	.align		4
.L_57:
        /*0058*/ 	.byte	0x04, 0x17
        /*005a*/ 	.short	(.L_59 - .L_58)
.L_58:
        /*005c*/ 	.word	0x00000000
        /*0060*/ 	.short	0x0000
        /*0062*/ 	.short	0x0000
        /*0064*/ 	.byte	0x00, 0xf5, 0x21, 0x00


	//----- nvinfo : EIATTR_SPARSE_MMA_MASK
	.align		4
.L_59:
        /*0068*/ 	.byte	0x03, 0x50
        /*006a*/ 	.short	0x0000


	//----- nvinfo : EIATTR_MAXREG_COUNT
	.align		4
        /*006c*/ 	.byte	0x03, 0x1b
        /*006e*/ 	.short	0x00ff


	//----- nvinfo : EIATTR_MERCURY_ISA_VERSION
	.align		4
        /*0070*/ 	.byte	0x03, 0x5f
        /*0072*/ 	.short	0x0101


	//----- nvinfo : EIATTR_VRC_CTA_INIT_COUNT
	.align		4
        /*0074*/ 	.byte	0x02, 0x4a
	.zero		1
	.zero		1


	//----- nvinfo : EIATTR_EXIT_INSTR_OFFSETS
	.align		4
        /*0078*/ 	.byte	0x04, 0x1c
        /*007a*/ 	.short	(.L_61 - .L_60)


	//   ....[0]....
.L_60:
        /*007c*/ 	.word	0x00000070


	//   ....[1]....
        /*0080*/ 	.word	0x000001b0


	//----- nvinfo : EIATTR_CBANK_PARAM_SIZE
	.align		4
.L_61:
        /*0084*/ 	.byte	0x03, 0x19
        /*0086*/ 	.short	0x0030


	//----- nvinfo : EIATTR_PARAM_CBANK
	.align		4
        /*0088*/ 	.byte	0x04, 0x0a
        /*008a*/ 	.short	(.L_63 - .L_62)
	.align		4
.L_62:
        /*008c*/ 	.word	index@(.nv.constant0._Z9bdf2_stepPdS_S_diS_)
        /*0090*/ 	.short	0x0380
        /*0092*/ 	.short	0x0030


	//----- nvinfo : EIATTR_SW_WAR
	.align		4
.L_63:
        /*0094*/ 	.byte	0x04, 0x36
        /*0096*/ 	.short	(.L_65 - .L_64)
.L_64:
        /*0098*/ 	.word	0x00000008
.L_65:


//--------------------- .nv.info._Z12evaluate_odePdS_did --------------------------
	.section	.nv.info._Z12evaluate_odePdS_did,"",@"SHT_CUDA_INFO"
	.sectionflags	@""
	.align	4


	//----- nvinfo : EIATTR_CUDA_API_VERSION
	.align		4
        /*0000*/ 	.byte	0x04, 0x37
        /*0002*/ 	.short	(.L_67 - .L_66)
.L_66:
        /*0004*/ 	.word	0x00000082


	//----- nvinfo : EIATTR_KPARAM_INFO
	.align		4
.L_67:
        /*0008*/ 	.byte	0x04, 0x17
        /*000a*/ 	.short	(.L_69 - .L_68)
.L_68:
        /*000c*/ 	.word	0x00000000
        /*0010*/ 	.short	0x0004
        /*0012*/ 	.short	0x0020
        /*0014*/ 	.byte	0x00, 0xf0, 0x21, 0x00


	//----- nvinfo : EIATTR_KPARAM_INFO
	.align		4
.L_69:
        /*0018*/ 	.byte	0x04, 0x17
        /*001a*/ 	.short	(.L_71 - .L_70)
.L_70:
        /*001c*/ 	.word	0x00000000
        /*0020*/ 	.short	0x0003
        /*0022*/ 	.short	0x0018
        /*0024*/ 	.byte	0x00, 0xf0, 0x11, 0x00


	//----- nvinfo : EIATTR_KPARAM_INFO
	.align		4
.L_71:
        /*0028*/ 	.byte	0x04, 0x17
        /*002a*/ 	.short	(.L_73 - .L_72)
.L_72:
        /*002c*/ 	.word	0x00000000
        /*0030*/ 	.short	0x0002
        /*0032*/ 	.short	0x0010
        /*0034*/ 	.byte	0x00, 0xf0, 0x21, 0x00


	//----- nvinfo : EIATTR_KPARAM_INFO
	.align		4
.L_73:
        /*0038*/ 	.byte	0x04, 0x17
        /*003a*/ 	.short	(.L_75 - .L_74)
.L_74:
        /*003c*/ 	.word	0x00000000
        /*0040*/ 	.short	0x0001
        /*0042*/ 	.short	0x0008
        /*0044*/ 	.byte	0x00, 0xf5, 0x21, 0x00


	//----- nvinfo : EIATTR_KPARAM_INFO
	.align		4
.L_75:
        /*0048*/ 	.byte	0x04, 0x17
        /*004a*/ 	.short	(.L_77 - .L_76)
.L_76:
        /*004c*/ 	.word	0x00000000
        /*0050*/ 	.short	0x0000
        /*0052*/ 	.short	0x0000
        /*0054*/ 	.byte	0x00, 0xf5, 0x21, 0x00


	//----- nvinfo : EIATTR_SPARSE_MMA_MASK
	.align		4
.L_77:
        /*0058*/ 	.byte	0x03, 0x50
        /*005a*/ 	.short	0x0000


	//----- nvinfo : EIATTR_MAXREG_COUNT
	.align		4
        /*005c*/ 	.byte	0x03, 0x1b
        /*005e*/ 	.short	0x00ff


	//----- nvinfo : EIATTR_MERCURY_ISA_VERSION
	.align		4
        /*0060*/ 	.byte	0x03, 0x5f
        /*0062*/ 	.short	0x0101


	//----- nvinfo : EIATTR_VRC_CTA_INIT_COUNT
	.align		4
        /*0064*/ 	.byte	0x02, 0x4a
	.zero		1
	.zero		1


	//----- nvinfo : EIATTR_EXIT_INSTR_OFFSETS
	.align		4
        /*0068*/ 	.byte	0x04, 0x1c
        /*006a*/ 	.short	(.L_79 - .L_78)


	//   ....[0]....
.L_78:
        /*006c*/ 	.word	0x00000070


	//   ....[1]....
        /*0070*/ 	.word	0x00000170


	//----- nvinfo : EIATTR_CBANK_PARAM_SIZE
	.align		4
.L_79:
        /*0074*/ 	.byte	0x03, 0x19
        /*0076*/ 	.short	0x0028


	//----- nvinfo : EIATTR_PARAM_CBANK
	.align		4
        /*0078*/ 	.byte	0x04, 0x0a
        /*007a*/ 	.short	(.L_81 - .L_80)
	.align		4
.L_80:
        /*007c*/ 	.word	index@(.nv.constant0._Z12evaluate_odePdS_did)
        /*0080*/ 	.short	0x0380
        /*0082*/ 	.short	0x0028


	//----- nvinfo : EIATTR_SW_WAR
	.align		4
.L_81:
        /*0084*/ 	.byte	0x04, 0x36
        /*0086*/ 	.short	(.L_83 - .L_82)
.L_82:
        /*0088*/ 	.word	0x00000008
.L_83:


//--------------------- .nv.callgraph             --------------------------
	.section	.nv.callgraph,"",@"SHT_CUDA_CALLGRAPH"
	.align	4
	.sectionentsize	8
	.align		4
        /*0000*/ 	.word	0x00000000
	.align		4
        /*0004*/ 	.word	0xffffffff
	.align		4
        /*0008*/ 	.word	0x00000000
	.align		4
        /*000c*/ 	.word	0xfffffffe
	.align		4
        /*0010*/ 	.word	0x00000000
	.align		4
        /*0014*/ 	.word	0xfffffffd
	.align		4
        /*0018*/ 	.word	0x00000000
	.align		4
        /*001c*/ 	.word	0xfffffffc


//--------------------- .text._Z14newton_raphsonPdS_S_dS_idS_ --------------------------
	.section	.text._Z14newton_raphsonPdS_S_dS_idS_,"ax",@progbits
	.align	128
        .global         _Z14newton_raphsonPdS_S_dS_idS_
        .type           _Z14newton_raphsonPdS_S_dS_idS_,@function
        .size           _Z14newton_raphsonPdS_S_dS_idS_,(.L_x_12 - _Z14newton_raphsonPdS_S_dS_idS_)
        .other          _Z14newton_raphsonPdS_S_dS_idS_,@"STO_CUDA_ENTRY STV_DEFAULT"
_Z14newton_raphsonPdS_S_dS_idS_:
.text._Z14newton_raphsonPdS_S_dS_idS_:
[----:B------:R-:W-:Y:S01]  /*0000*/  LDC R1, c[0x0][0x37c] ;  /* 0x0000df00ff017b82 */ /* 0x000fe20000000800 */
[----:B------:R-:W0:Y:S07]  /*0010*/  S2R R18, SR_TID.X ;  /* 0x0000000000127919 */ /* 0x000e2e0000002100 */
[----:B------:R-:W0:Y:S08]  /*0020*/  S2UR UR4, SR_CTAID.X ;  /* 0x00000000000479c3 */ /* 0x000e300000002500 */
[----:B------:R-:W0:Y:S08]  /*0030*/  LDC R3, c[0x0][0x360] ;  /* 0x0000d800ff037b82 */ /* 0x000e300000000800 */
[----:B------:R-:W1:Y:S01]  /*0040*/  LDC R11, c[0x0][0x3a8] ;  /* 0x0000ea00ff0b7b82 */ /* 0x000e620000000800 */
[----:B0-----:R-:W-:-:S05]  /*0050*/  IMAD R18, R3, UR4, R18 ;  /* 0x0000000403127c24 */ /* 0x001fca000f8e0212 */
[----:B-1----:R-:W-:-:S13]  /*0060*/  ISETP.GE.AND P0, PT, R18, R11, PT ;  /* 0x0000000b1200720c */ /* 0x002fda0003f06270 */
[----:B------:R-:W-:Y:S05]  /*0070*/  @P0 EXIT ;  /* 0x000000000000094d */ /* 0x000fea0003800000 */
[----:B------:R-:W0:Y:S01]  /*0080*/  LDC.64 R2, c[0x0][0x380] ;  /* 0x0000e000ff027b82 */ /* 0x000e220000000a00 */
[----:B------:R-:W1:Y:S07]  /*0090*/  LDCU.64 UR4, c[0x0][0x358] ;  /* 0x00006b00ff0477ac */ /* 0x000e6e0008000a00 */
[----:B------:R-:W2:Y:S08]  /*00a0*/  LDC.64 R22, c[0x0][0x390] ;  /* 0x0000e400ff167b82 */ /* 0x000eb00000000a00 */
[----:B------:R-:W3:Y:S01]  /*00b0*/  LDC.64 R6, c[0x0][0x388] ;  /* 0x0000e200ff067b82 */ /* 0x000ee20000000a00 */
[----:B0-----:R-:W-:-:S07]  /*00c0*/  IMAD.WIDE R2, R18, 0x8, R2 ;  /* 0x0000000812027825 */ /* 0x001fce00078e0202 */
[----:B------:R-:W0:Y:S01]  /*00d0*/  LDC.64 R8, c[0x0][0x3b8] ;  /* 0x0000ee00ff087b82 */ /* 0x000e220000000a00 */
[----:B-1----:R-:W4:Y:S01]  /*00e0*/  LDG.E.64 R14, desc[UR4][R2.64] ;  /* 0x00000004020e7981 */ /* 0x002f22000c1e1b00 */
[----:B------:R-:W-:-:S06]  /*00f0*/  IMAD.WIDE R4, R11, 0x8, R2 ;  /* 0x000000080b047825 */ /* 0x000fcc00078e0202 */
[----:B------:R-:W1:Y:S01]  /*0100*/  LDC.64 R20, c[0x0][0x3b0] ;  /* 0x0000ec00ff147b82 */ /* 0x000e620000000a00 */
[----:B------:R-:W4:Y:S01]  /*0110*/  LDG.E.64 R4, desc[UR4][R4.64] ;  /* 0x0000000404047981 */ /* 0x000f22000c1e1b00 */
[----:B--2---:R-:W-:-:S05]  /*0120*/  IMAD.WIDE R22, R18, 0x8, R22 ;  /* 0x0000000812167825 */ /* 0x004fca00078e0216 */
[----:B------:R2:W4:Y:S01]  /*0130*/  LDG.E.64 R24, desc[UR4][R22.64] ;  /* 0x0000000416187981 */ /* 0x000522000c1e1b00 */
[----:B---3--:R-:W-:-:S05]  /*0140*/  IMAD.WIDE R6, R18, 0x8, R6 ;  /* 0x0000000812067825 */ /* 0x008fca00078e0206 */
[----:B------:R-:W3:Y:S01]  /*0150*/  LDG.E.64 R16, desc[UR4][R6.64] ;  /* 0x0000000406107981 */ /* 0x000ee2000c1e1b00 */
[----:B0-----:R-:W-:-:S05]  /*0160*/  IMAD.WIDE R8, R18, 0x8, R8 ;  /* 0x0000000812087825 */ /* 0x001fca00078e0208 */
[----:B------:R-:W3:Y:S01]  /*0170*/  LDG.E.64 R2, desc[UR4][R8.64] ;  /* 0x0000000408027981 */ /* 0x000ee2000c1e1b00 */
[----:B------:R-:W-:Y:S02]  /*0180*/  IMAD.WIDE R10, R11, 0x8, R22 ;  /* 0x000000080b0a7825 */ /* 0x000fe400078e0216 */
[----:B--2---:R-:W0:Y:S04]  /*0190*/  LDC.64 R22, c[0x0][0x398] ;  /* 0x0000e600ff167b82 */ /* 0x004e280000000a00 */
[----:B------:R-:W5:Y:S01]  /*01a0*/  LDG.E.64 R10, desc[UR4][R10.64] ;  /* 0x000000040a0a7981 */ /* 0x000f62000c1e1b00 */
[----:B------:R-:W-:Y:S01]  /*01b0*/  IMAD.MOV.U32 R28, RZ, RZ, 0x1 ;  /* 0x00000001ff1c7424 */ /* 0x000fe200078e00ff */
[----:B------:R-:W-:Y:S01]  /*01c0*/  BSSY.RECONVERGENT B0, `(.L_x_0) ;  /* 0x000001d000007945 */ /* 0x000fe20003800200 */
[----:B0-----:R-:W-:-:S02]  /*01d0*/  DMUL R26, R22, 3 ;  /* 0x40080000161a7828 */ /* 0x001fc40000000000 */
[----:B----4-:R-:W-:-:S08]  /*01e0*/  DFMA R12, -R14, R14, 1 ;  /* 0x3ff000000e0c742b */ /* 0x010fd0000000010e */
[----:B-1----:R-:W-:Y:S02]  /*01f0*/  DMUL R12, R12, R20 ;  /* 0x000000140c0c7228 */ /* 0x002fe40000000000 */
[----:B------:R-:W-:Y:S02]  /*0200*/  DADD R24, R14, -R24 ;  /* 0x000000000e187229 */ /* 0x000fe40000000818 */
[----:B------:R-:W-:-:S04]  /*0210*/  DMUL R14, R26, 0.5 ;  /* 0x3fe000001a0e7828 */ /* 0x000fc80000000000 */
[----:B------:R-:W-:-:S06]  /*0220*/  DFMA R20, -R4, R12, -1 ;  /* 0xbff000000414742b */ /* 0x000fcc000000010c */
[----:B------:R-:W0:Y:S01]  /*0230*/  MUFU.RCP64H R29, R21 ;  /* 0x00000015001d7308 */ /* 0x000e220000001800 */
[----:B---3--:R-:W-:Y:S02]  /*0240*/  DFMA R24, -R14, R16, R24 ;  /* 0x000000100e18722b */ /* 0x008fe40000000118 */
[----:B------:R-:W-:-:S08]  /*0250*/  DMUL R16, R22, 0.5 ;  /* 0x3fe0000016107828 */ /* 0x000fd00000000000 */
[----:B------:R-:W-:Y:S02]  /*0260*/  DFMA R24, R16, R2, R24 ;  /* 0x000000021018722b */ /* 0x000fe40000000018 */
[----:B0-----:R-:W-:-:S08]  /*0270*/  DFMA R30, -R20, R28, 1 ;  /* 0x3ff00000141e742b */ /* 0x001fd0000000011c */
[----:B------:R-:W-:Y:S01]  /*0280*/  FSETP.GEU.AND P1, PT, |R25|, 6.5827683646048100446e-37, PT ;  /* 0x036000001900780b */ /* 0x000fe20003f2e200 */
[----:B------:R-:W-:-:S08]  /*0290*/  DFMA R30, R30, R30, R30 ;  /* 0x0000001e1e1e722b */ /* 0x000fd0000000001e */
[----:B------:R-:W-:-:S08]  /*02a0*/  DFMA R30, R28, R30, R28 ;  /* 0x0000001e1c1e722b */ /* 0x000fd0000000001c */
[----:B------:R-:W-:-:S08]  /*02b0*/  DFMA R22, -R20, R30, 1 ;  /* 0x3ff000001416742b */ /* 0x000fd0000000011e */
[----:B------:R-:W-:-:S08]  /*02c0*/  DFMA R22, R30, R22, R30 ;  /* 0x000000161e16722b */ /* 0x000fd0000000001e */
[----:B------:R-:W-:-:S08]  /*02d0*/  DMUL R2, R24, R22 ;  /* 0x0000001618027228 */ /* 0x000fd00000000000 */
[----:B------:R-:W-:-:S08]  /*02e0*/  DFMA R26, -R20, R2, R24 ;  /* 0x00000002141a722b */ /* 0x000fd00000000118 */
[----:B------:R-:W-:-:S10]  /*02f0*/  DFMA R2, R22, R26, R2 ;  /* 0x0000001a1602722b */ /* 0x000fd40000000002 */
[----:B------:R-:W-:-:S05]  /*0300*/  FFMA R0, RZ, R21, R3 ;  /* 0x00000015ff007223 */ /* 0x000fca0000000003 */
[----:B------:R-:W-:-:S13]  /*0310*/  FSETP.GT.AND P0, PT, |R0|, 1.469367938527859385e-39, PT ;  /* 0x001000000000780b */ /* 0x000fda0003f04200 */
[----:B------:R-:W-:Y:S05]  /*0320*/  @P0 BRA P1, `(.L_x_1) ;  /* 0x0000000000180947 */ /* 0x000fea0000800000 */
[----:B------:R-:W-:Y:S01]  /*0330*/  IMAD.MOV.U32 R22, RZ, RZ, R20 ;  /* 0x000000ffff167224 */ /* 0x000fe200078e0014 */
[----:B------:R-:W-:Y:S01]  /*0340*/  MOV R0, 0x370 ;  /* 0x0000037000007802 */ /* 0x000fe20000000f00 */
[----:B------:R-:W-:-:S07]  /*0350*/  IMAD.MOV.U32 R23, RZ, RZ, R21 ;  /* 0x000000ffff177224 */ /* 0x000fce00078e0015 */
[----:B-----5:R-:W-:Y:S05]  /*0360*/  CALL.REL.NOINC `($__internal_0_$__cuda_sm20_div_rn_f64_full) ;  /* 0x0000000000a87944 */ /* 0x020fea0003c00000 */
[----:B------:R-:W-:Y:S02]  /*0370*/  IMAD.MOV.U32 R2, RZ, RZ, R26 ;  /* 0x000000ffff027224 */ /* 0x000fe400078e001a */
[----:B------:R-:W-:-:S07]  /*0380*/  IMAD.MOV.U32 R3, RZ, RZ, R27 ;  /* 0x000000ffff037224 */ /* 0x000fce00078e001b */
.L_x_1:
[----:B------:R-:W-:Y:S05]  /*0390*/  BSYNC.RECONVERGENT B0 ;  /* 0x0000000000007941 */ /* 0x000fea0003800200 */
.L_x_0:
[----:B------:R-:W0:Y:S08]  /*03a0*/  LDC.64 R20, c[0x0][0x3a0] ;  /* 0x0000e800ff147b82 */ /* 0x000e300000000a00 */
[----:B------:R-:W1:Y:S01]  /*03b0*/  LDC R23, c[0x0][0x3a8] ;  /* 0x0000ea00ff177b82 */ /* 0x000e620000000800 */
[----:B0-----:R-:W-:-:S05]  /*03c0*/  IMAD.WIDE R18, R18, 0x8, R20 ;  /* 0x0000000812127825 */ /* 0x001fca00078e0214 */
[----:B------:R0:W-:Y:S01]  /*03d0*/  STG.E.64 desc[UR4][R18.64], R2 ;  /* 0x0000000212007986 */ /* 0x0001e2000c101b04 */
[----:B-1----:R-:W-:-:S04]  /*03e0*/  IMAD.WIDE R6, R23, 0x8, R6 ;  /* 0x0000000817067825 */ /* 0x002fc800078e0206 */
[----:B------:R-:W-:Y:S02]  /*03f0*/  IMAD.WIDE R8, R23, 0x8, R8 ;  /* 0x0000000817087825 */ /* 0x000fe400078e0208 */
[----:B------:R-:W2:Y:S04]  /*0400*/  LDG.E.64 R6, desc[UR4][R6.64] ;  /* 0x0000000406067981 */ /* 0x000ea8000c1e1b00 */
[----:B------:R-:W3:Y:S01]  /*0410*/  LDG.E.64 R8, desc[UR4][R8.64] ;  /* 0x0000000408087981 */ /* 0x000ee2000c1e1b00 */
[----:B------:R-:W1:Y:S01]  /*0420*/  MUFU.RCP64H R21, R13 ;  /* 0x0000000d00157308 */ /* 0x000e620000001800 */
[----:B------:R-:W-:Y:S01]  /*0430*/  IMAD.MOV.U32 R20, RZ, RZ, 0x1 ;  /* 0x00000001ff147424 */ /* 0x000fe200078e00ff */
[----:B-----5:R-:W-:Y:S01]  /*0440*/  DADD R10, R4, -R10 ;  /* 0x00000000040a7229 */ /* 0x020fe2000000080a */
[----:B------:R-:W-:Y:S04]  /*0450*/  BSSY.RECONVERGENT B0, `(.L_x_2) ;  /* 0x0000017000007945 */ /* 0x000fe80003800200 */
[----:B-1----:R-:W-:-:S08]  /*0460*/  DFMA R22, -R12, R20, 1 ;  /* 0x3ff000000c16742b */ /* 0x002fd00000000114 */
[----:B------:R-:W-:-:S08]  /*0470*/  DFMA R22, R22, R22, R22 ;  /* 0x000000161616722b */ /* 0x000fd00000000016 */
[----:B------:R-:W-:-:S08]  /*0480*/  DFMA R22, R20, R22, R20 ;  /* 0x000000161416722b */ /* 0x000fd00000000014 */
[----:B0-----:R-:W-:-:S08]  /*0490*/  DFMA R2, -R12, R22, 1 ;  /* 0x3ff000000c02742b */ /* 0x001fd00000000116 */
[----:B------:R-:W-:Y:S02]  /*04a0*/  DFMA R2, R22, R2, R22 ;  /* 0x000000021602722b */ /* 0x000fe40000000016 */
[----:B--2---:R-:W-:-:S08]  /*04b0*/  DFMA R10, -R14, R6, R10 ;  /* 0x000000060e0a722b */ /* 0x004fd0000000010a */
[----:B---3--:R-:W-:-:S08]  /*04c0*/  DFMA R10, R16, R8, R10 ;  /* 0x00000008100a722b */ /* 0x008fd0000000000a */
[----:B------:R-:W-:Y:S02]  /*04d0*/  DMUL R4, R10, R2 ;  /* 0x000000020a047228 */ /* 0x000fe40000000000 */
[----:B------:R-:W-:-:S06]  /*04e0*/  FSETP.GEU.AND P1, PT, |R11|, 6.5827683646048100446e-37, PT ;  /* 0x036000000b00780b */ /* 0x000fcc0003f2e200 */
[----:B------:R-:W-:-:S08]  /*04f0*/  DFMA R6, -R12, R4, R10 ;  /* 0x000000040c06722b */ /* 0x000fd0000000010a */
[----:B------:R-:W-:-:S10]  /*0500*/  DFMA R2, R2, R6, R4 ;  /* 0x000000060202722b */ /* 0x000fd40000000004 */
[----:B------:R-:W-:-:S05]  /*0510*/  FFMA R0, RZ, R13, R3 ;  /* 0x0000000dff007223 */ /* 0x000fca0000000003 */
[----:B------:R-:W-:-:S13]  /*0520*/  FSETP.GT.AND P0, PT, |R0|, 1.469367938527859385e-39, PT ;  /* 0x001000000000780b */ /* 0x000fda0003f04200 */
[----:B------:R-:W-:Y:S05]  /*0530*/  @P0 BRA P1, `(.L_x_3) ;  /* 0x0000000000200947 */ /* 0x000fea0000800000 */
[----:B------:R-:W-:Y:S01]  /*0540*/  IMAD.MOV.U32 R24, RZ, RZ, R10 ;  /* 0x000000ffff187224 */ /* 0x000fe200078e000a */
[----:B------:R-:W-:Y:S01]  /*0550*/  MOV R0, 0x5a0 ;  /* 0x000005a000007802 */ /* 0x000fe20000000f00 */
[----:B------:R-:W-:Y:S02]  /*0560*/  IMAD.MOV.U32 R25, RZ, RZ, R11 ;  /* 0x000000ffff197224 */ /* 0x000fe400078e000b */
[----:B------:R-:W-:Y:S02]  /*0570*/  IMAD.MOV.U32 R22, RZ, RZ, R12 ;  /* 0x000000ffff167224 */ /* 0x000fe400078e000c */
[----:B------:R-:W-:-:S07]  /*0580*/  IMAD.MOV.U32 R23, RZ, RZ, R13 ;  /* 0x000000ffff177224 */ /* 0x000fce00078e000d */
[----:B------:R-:W-:Y:S05]  /*0590*/  CALL.REL.NOINC `($__internal_0_$__cuda_sm20_div_rn_f64_full) ;  /* 0x00000000001c7944 */ /* 0x000fea0003c00000 */
[----:B------:R-:W-:Y:S02]  /*05a0*/  IMAD.MOV.U32 R2, RZ, RZ, R26 ;  /* 0x000000ffff027224 */ /* 0x000fe400078e001a */
[----:B------:R-:W-:-:S07]  /*05b0*/  IMAD.MOV.U32 R3, RZ, RZ, R27 ;  /* 0x000000ffff037224 */ /* 0x000fce00078e001b */
.L_x_3:
[----:B------:R-:W-:Y:S05]  /*05c0*/  BSYNC.RECONVERGENT B0 ;  /* 0x0000000000007941 */ /* 0x000fea0003800200 */
.L_x_2:
[----:B------:R-:W0:Y:S02]  /*05d0*/  LDC R5, c[0x0][0x3a8] ;  /* 0x0000ea00ff057b82 */ /* 0x000e240000000800 */
[----:B0-----:R-:W-:-:S05]  /*05e0*/  IMAD.WIDE R18, R5, 0x8, R18 ;  /* 0x0000000805127825 */ /* 0x001fca00078e0212 */
[----:B------:R-:W-:Y:S01]  /*05f0*/  STG.E.64 desc[UR4][R18.64], R2 ;  /* 0x0000000212007986 */ /* 0x000fe2000c101b04 */
[----:B------:R-:W-:Y:S05]  /*0600*/  EXIT ;  /* 0x000000000000794d */ /* 0x000fea0003800000 */
        .weak           $__internal_0_$__cuda_sm20_div_rn_f64_full
        .type           $__internal_0_$__cuda_sm20_div_rn_f64_full,@function
        .size           $__internal_0_$__cuda_sm20_div_rn_f64_full,(.L_x_12 - $__internal_0_$__cuda_sm20_div_rn_f64_full)
$__internal_0_$__cuda_sm20_div_rn_f64_full:
[C---:B------:R-:W-:Y:S01]  /*0610*/  FSETP.GEU.AND P0, PT, |R23|.reuse, 1.469367938527859385e-39, PT ;  /* 0x001000001700780b */ /* 0x040fe20003f0e200 */
[----:B------:R-:W-:Y:S01]  /*0620*/  IMAD.MOV.U32 R26, RZ, RZ, 0x1 ;  /* 0x00000001ff1a7424 */ /* 0x000fe200078e00ff */
[----:B------:R-:W-:Y:S01]  /*0630*/  LOP3.LUT R20, R23, 0x800fffff, RZ, 0xc0, !PT ;  /* 0x800fffff17147812 */ /* 0x000fe200078ec0ff */
[----:B------:R-:W-:Y:S01]  /*0640*/  IMAD.MOV.U32 R33, RZ, RZ, 0x1ca00000 ;  /* 0x1ca00000ff217424 */ /* 0x000fe200078e00ff */
[C---:B------:R-:W-:Y:S01]  /*0650*/  FSETP.GEU.AND P2, PT, |R25|.reuse, 1.469367938527859385e-39, PT ;  /* 0x001000001900780b */ /* 0x040fe20003f4e200 */
[----:B------:R-:W-:Y:S01]  /*0660*/  BSSY.RECONVERGENT B1, `(.L_x_4) ;  /* 0x0000052000017945 */ /* 0x000fe20003800200 */
[----:B------:R-:W-:Y:S01]  /*0670*/  LOP3.LUT R21, R20, 0x3ff00000, RZ, 0xfc, !PT ;  /* 0x3ff0000014157812 */ /* 0x000fe200078efcff */
[----:B------:R-:W-:Y:S01]  /*0680*/  IMAD.MOV.U32 R20, RZ, RZ, R22 ;  /* 0x000000ffff147224 */ /* 0x000fe200078e0016 */
[----:B------:R-:W-:Y:S02]  /*0690*/  LOP3.LUT R32, R25, 0x7ff00000, RZ, 0xc0, !PT ;  /* 0x7ff0000019207812 */ /* 0x000fe400078ec0ff */
[----:B------:R-:W-:-:S03]  /*06a0*/  LOP3.LUT R35, R23, 0x7ff00000, RZ, 0xc0, !PT ;  /* 0x7ff0000017237812 */ /* 0x000fc600078ec0ff */
[----:B------:R-:W-:Y:S01]  /*06b0*/  @!P0 DMUL R20, R22, 8.98846567431157953865e+307 ;  /* 0x7fe0000016148828 */ /* 0x000fe20000000000 */
[----:B------:R-:W-:-:S03]  /*06c0*/  ISETP.GE.U32.AND P1, PT, R32, R35, PT ;  /* 0x000000232000720c */ /* 0x000fc60003f26070 */
[----:B------:R-:W-:Y:S02]  /*06d0*/  @!P2 LOP3.LUT R29, R23, 0x7ff00000, RZ, 0xc0, !PT ;  /* 0x7ff00000171da812 */ /* 0x000fe400078ec0ff */
[----:B------:R-:W0:Y:S02]  /*06e0*/  MUFU.RCP64H R27, R21 ;  /* 0x00000015001b7308 */ /* 0x000e240000001800 */
[----:B------:R-:W-:Y:S02]  /*06f0*/  @!P2 ISETP.GE.U32.AND P3, PT, R32, R29, PT ;  /* 0x0000001d2000a20c */ /* 0x000fe40003f66070 */
[----:B------:R-:W-:Y:S02]  /*0700*/  @!P0 LOP3.LUT R35, R21, 0x7ff00000, RZ, 0xc0, !PT ;  /* 0x7ff0000015238812 */ /* 0x000fe400078ec0ff */
[----:B------:R-:W-:-:S04]  /*0710*/  @!P2 SEL R29, R33, 0x63400000, !P3 ;  /* 0x63400000211da807 */ /* 0x000fc80005800000 */
[----:B------:R-:W-:-:S04]  /*0720*/  @!P2 LOP3.LUT R30, R29, 0x80000000, R25, 0xf8, !PT ;  /* 0x800000001d1ea812 */ /* 0x000fc800078ef819 */
[----:B------:R-:W-:Y:S01]  /*0730*/  @!P2 LOP3.LUT R31, R30, 0x100000, RZ, 0xfc, !PT ;  /* 0x001000001e1fa812 */ /* 0x000fe200078efcff */
[----:B------:R-:W-:Y:S01]  /*0740*/  @!P2 IMAD.MOV.U32 R30, RZ, RZ, RZ ;  /* 0x000000ffff1ea224 */ /* 0x000fe200078e00ff */
[----:B0-----:R-:W-:-:S08]  /*0750*/  DFMA R2, R26, -R20, 1 ;  /* 0x3ff000001a02742b */ /* 0x001fd00000000814 */
[----:B------:R-:W-:-:S08]  /*0760*/  DFMA R2, R2, R2, R2 ;  /* 0x000000020202722b */ /* 0x000fd00000000002 */
[----:B------:R-:W-:Y:S01]  /*0770*/  DFMA R26, R26, R2, R26 ;  /* 0x000000021a1a722b */ /* 0x000fe2000000001a */
[----:B------:R-:W-:Y:S01]  /*0780*/  SEL R3, R33, 0x63400000, !P1 ;  /* 0x6340000021037807 */ /* 0x000fe20004800000 */
[----:B------:R-:W-:-:S03]  /*0790*/  IMAD.MOV.U32 R2, RZ, RZ, R24 ;  /* 0x000000ffff027224 */ /* 0x000fc600078e0018 */
[----:B------:R-:W-:-:S03]  /*07a0*/  LOP3.LUT R3, R3, 0x800fffff, R25, 0xf8, !PT ;  /* 0x800fffff03037812 */ /* 0x000fc600078ef819 */
[----:B------:R-:W-:-:S03]  /*07b0*/  DFMA R28, R26, -R20, 1 ;  /* 0x3ff000001a1c742b */ /* 0x000fc60000000814 */
[----:B------:R-:W-:-:S05]  /*07c0*/  @!P2 DFMA R2, R2, 2, -R30 ;  /* 0x400000000202a82b */ /* 0x000fca000000081e */
[----:B------:R-:W-:-:S08]  /*07d0*/  DFMA R26, R26, R28, R26 ;  /* 0x0000001c1a1a722b */ /* 0x000fd0000000001a */
[----:B------:R-:W-:-:S08]  /*07e0*/  DMUL R28, R26, R2 ;  /* 0x000000021a1c7228 */ /* 0x000fd00000000000 */
[----:B------:R-:W-:-:S08]  /*07f0*/  DFMA R30, R28, -R20, R2 ;  /* 0x800000141c1e722b */ /* 0x000fd00000000002 */
[----:B------:R-:W-:Y:S01]  /*0800*/  DFMA R30, R26, R30, R28 ;  /* 0x0000001e1a1e722b */ /* 0x000fe2000000001c */
[----:B------:R-:W-:Y:S01]  /*0810*/  MOV R28, R32 ;  /* 0x00000020001c7202 */ /* 0x000fe20000000f00 */
[----:B------:R-:W-:Y:S01]  /*0820*/  VIADD R27, R35, 0xffffffff ;  /* 0xffffffff231b7836 */ /* 0x000fe20000000000 */
[----:B------:R-:W-:-:S05]  /*0830*/  @!P2 LOP3.LUT R28, R3, 0x7ff00000, RZ, 0xc0, !PT ;  /* 0x7ff00000031ca812 */ /* 0x000fca00078ec0ff */
[----:B------:R-:W-:-:S05]  /*0840*/  VIADD R26, R28, 0xffffffff ;  /* 0xffffffff1c1a7836 */ /* 0x000fca0000000000 */
[----:B------:R-:W-:-:S04]  /*0850*/  ISETP.GT.U32.AND P0, PT, R26, 0x7feffffe, PT ;  /* 0x7feffffe1a00780c */ /* 0x000fc80003f04070 */
[----:B------:R-:W-:-:S13]  /*0860*/  ISETP.GT.U32.OR P0, PT, R27, 0x7feffffe, P0 ;  /* 0x7feffffe1b00780c */ /* 0x000fda0000704470 */
[----:B------:R-:W-:Y:S05]  /*0870*/  @P0 BRA `(.L_x_5) ;  /* 0x00000000006c0947 */ /* 0x000fea0003800000 */
[----:B------:R-:W-:Y:S01]  /*0880*/  LOP3.LUT R25, R23, 0x7ff00000, RZ, 0xc0, !PT ;  /* 0x7ff0000017197812 */ /* 0x000fe200078ec0ff */
[----:B------:R-:W-:-:S03]  /*0890*/  IMAD.MOV.U32 R28, RZ, RZ, RZ ;  /* 0x000000ffff1c7224 */ /* 0x000fc600078e00ff */
[CC--:B------:R-:W-:Y:S02]  /*08a0*/  VIADDMNMX R24, R32.reuse, -R25.reuse, 0xb9600000, !PT ;  /* 0xb960000020187446 */ /* 0x0c0fe40007800919 */
[----:B------:R-:W-:Y:S02]  /*08b0*/  ISETP.GE.U32.AND P0, PT, R32, R25, PT ;  /* 0x000000192000720c */ /* 0x000fe40003f06070 */
[----:B------:R-:W-:Y:S02]  /*08c0*/  VIMNMX R24, PT, PT, R24, 0x46a00000, PT ;  /* 0x46a0000018187848 */ /* 0x000fe40003fe0100 */
[----:B------:R-:W-:-:S05]  /*08d0*/  SEL R33, R33, 0x63400000, !P0 ;  /* 0x6340000021217807 */ /* 0x000fca0004000000 */
[----:B------:R-:W-:-:S04]  /*08e0*/  IMAD.IADD R24, R24, 0x1, -R33 ;  /* 0x0000000118187824 */ /* 0x000fc800078e0a21 */
[----:B------:R-:W-:-:S06]  /*08f0*/  VIADD R29, R24, 0x7fe00000 ;  /* 0x7fe00000181d7836 */ /* 0x000fcc0000000000 */
[----:B------:R-:W-:-:S10]  /*0900*/  DMUL R26, R30, R28 ;  /* 0x0000001c1e1a7228 */ /* 0x000fd40000000000 */
[----:B------:R-:W-:-:S13]  /*0910*/  FSETP.GTU.AND P0, PT, |R27|, 1.469367938527859385e-39, PT ;  /* 0x001000001b00780b */ /* 0x000fda0003f0c200 */
[----:B------:R-:W-:Y:S05]  /*0920*/  @P0 BRA `(.L_x_6) ;  /* 0x0000000000940947 */ /* 0x000fea0003800000 */
[----:B------:R-:W-:Y:S01]  /*0930*/  DFMA R2, R30, -R20, R2 ;  /* 0x800000141e02722b */ /* 0x000fe20000000002 */
[----:B------:R-:W-:-:S09]  /*0940*/  IMAD.MOV.U32 R28, RZ, RZ, RZ ;  /* 0x000000ffff1c7224 */ /* 0x000fd200078e00ff */
[C---:B------:R-:W-:Y:S02]  /*0950*/  FSETP.NEU.AND P0, PT, R3.reuse, RZ, PT ;  /* 0x000000ff0300720b */ /* 0x040fe40003f0d000 */
[----:B------:R-:W-:-:S04]  /*0960*/  LOP3.LUT R23, R3, 0x80000000, R23, 0x48, !PT ;  /* 0x8000000003177812 */ /* 0x000fc800078e4817 */
[----:B------:R-:W-:-:S07]  /*0970*/  LOP3.LUT R29, R23, R29, RZ, 0xfc, !PT ;  /* 0x0000001d171d7212 */ /* 0x000fce00078efcff */
[----:B------:R-:W-:Y:S05]  /*0980*/  @!P0 BRA `(.L_x_6) ;  /* 0x00000000007c8947 */ /* 0x000fea0003800000 */
[----:B------:R-:W-:Y:S01]  /*0990*/  IMAD.MOV R3, RZ, RZ, -R24 ;  /* 0x000000ffff037224 */ /* 0x000fe200078e0a18 */
[----:B------:R-:W-:Y:S01]  /*09a0*/  DMUL.RP R28, R30, R28 ;  /* 0x0000001c1e1c7228 */ /* 0x000fe20000008000 */
[----:B------:R-:W-:-:S06]  /*09b0*/  IMAD.MOV.U32 R2, RZ, RZ, RZ ;  /* 0x000000ffff027224 */ /* 0x000fcc00078e00ff */
[----:B------:R-:W-:-:S03]  /*09c0*/  DFMA R2, R26, -R2, R30 ;  /* 0x800000021a02722b */ /* 0x000fc6000000001e */
[----:B------:R-:W-:-:S03]  /*09d0*/  LOP3.LUT R23, R29, R23, RZ, 0x3c, !PT ;  /* 0x000000171d177212 */ /* 0x000fc600078e3cff */
[----:B------:R-:W-:-:S04]  /*09e0*/  IADD3 R2, PT, PT, -R24, -0x43300000, RZ ;  /* 0xbcd0000018027810 */ /* 0x000fc80007ffe1ff */
[----:B------:R-:W-:-:S04]  /*09f0*/  FSETP.NEU.AND P0, PT, |R3|, R2, PT ;  /* 0x000000020300720b */ /* 0x000fc80003f0d200 */
[----:B------:R-:W-:Y:S02]  /*0a00*/  FSEL R26, R28, R26, !P0 ;  /* 0x0000001a1c1a7208 */ /* 0x000fe40004000000 */
[----:B------:R-:W-:Y:S01]  /*0a10*/  FSEL R27, R23, R27, !P0 ;  /* 0x0000001b171b7208 */ /* 0x000fe20004000000 */
[----:B------:R-:W-:Y:S06]  /*0a20*/  BRA `(.L_x_6) ;  /* 0x0000000000547947 */ /* 0x000fec0003800000 */
.L_x_5:
[----:B------:R-:W-:-:S14]  /*0a30*/  DSETP.NAN.AND P0, PT, R24, R24, PT ;  /* 0x000000181800722a */ /* 0x000fdc0003f08000 */
[----:B------:R-:W-:Y:S05]  /*0a40*/  @P0 BRA `(.L_x_7) ;  /* 0x0000000000440947 */ /* 0x000fea0003800000 */
[----:B------:R-:W-:-:S14]  /*0a50*/  DSETP.NAN.AND P0, PT, R22, R22, PT ;  /* 0x000000161600722a */ /* 0x000fdc0003f08000 */
[----:B------:R-:W-:Y:S05]  /*0a60*/  @P0 BRA `(.L_x_8) ;  /* 0x0000000000300947 */ /* 0x000fea0003800000 */
[----:B------:R-:W-:Y:S01]  /*0a70*/  ISETP.NE.AND P0, PT, R28, R35, PT ;  /* 0x000000231c00720c */ /* 0x000fe20003f05270 */
[----:B------:R-:W-:Y:S01]  /*0a80*/  IMAD.MOV.U32 R26, RZ, RZ, 0x0 ;  /* 0x00000000ff1a7424 */ /* 0x000fe200078e00ff */
[----:B------:R-:W-:-:S11]  /*0a90*/  MOV R27, 0xfff80000 ;  /* 0xfff80000001b7802 */ /* 0x000fd60000000f00 */
[----:B------:R-:W-:Y:S05]  /*0aa0*/  @!P0 BRA `(.L_x_6) ;  /* 0x0000000000348947 */ /* 0x000fea0003800000 */
[----:B------:R-:W-:Y:S02]  /*0ab0*/  ISETP.NE.AND P0, PT, R28, 0x7ff00000, PT ;  /* 0x7ff000001c00780c */ /* 0x000fe40003f05270 */
[----:B------:R-:W-:Y:S02]  /*0ac0*/  LOP3.LUT R27, R25, 0x80000000, R23, 0x48, !PT ;  /* 0x80000000191b7812 */ /* 0x000fe400078e4817 */
[----:B------:R-:W-:-:S13]  /*0ad0*/  ISETP.EQ.OR P0, PT, R35, RZ, !P0 ;  /* 0x000000ff2300720c */ /* 0x000fda0004702670 */
[----:B------:R-:W-:Y:S01]  /*0ae0*/  @P0 LOP3.LUT R2, R27, 0x7ff00000, RZ, 0xfc, !PT ;  /* 0x7ff000001b020812 */ /* 0x000fe200078efcff */
[----:B------:R-:W-:Y:S02]  /*0af0*/  @!P0 IMAD.MOV.U32 R26, RZ, RZ, RZ ;  /* 0x000000ffff1a8224 */ /* 0x000fe400078e00ff */
[----:B------:R-:W-:Y:S02]  /*0b00*/  @P0 IMAD.MOV.U32 R26, RZ, RZ, RZ ;  /* 0x000000ffff1a0224 */ /* 0x000fe400078e00ff */
[----:B------:R-:W-:Y:S01]  /*0b10*/  @P0 IMAD.MOV.U32 R27, RZ, RZ, R2 ;  /* 0x000000ffff1b0224 */ /* 0x000fe200078e0002 */
[----:B------:R-:W-:Y:S06]  /*0b20*/  BRA `(.L_x_6) ;  /* 0x0000000000147947 */ /* 0x000fec0003800000 */
.L_x_8:
[----:B------:R-:W-:Y:S01]  /*0b30*/  LOP3.LUT R27, R23, 0x80000, RZ, 0xfc, !PT ;  /* 0x00080000171b7812 */ /* 0x000fe200078efcff */
[----:B------:R-:W-:Y:S01]  /*0b40*/  IMAD.MOV.U32 R26, RZ, RZ, R22 ;  /* 0x000000ffff1a7224 */ /* 0x000fe200078e0016 */
[----:B------:R-:W-:Y:S06]  /*0b50*/  BRA `(.L_x_6) ;  /* 0x0000000000087947 */ /* 0x000fec0003800000 */
.L_x_7:
[----:B------:R-:W-:Y:S01]  /*0b60*/  LOP3.LUT R27, R25, 0x80000, RZ, 0xfc, !PT ;  /* 0x00080000191b7812 */ /* 0x000fe200078efcff */
[----:B------:R-:W-:-:S07]  /*0b70*/  IMAD.MOV.U32 R26, RZ, RZ, R24 ;  /* 0x000000ffff1a7224 */ /* 0x000fce00078e0018 */
.L_x_6:
[----:B------:R-:W-:Y:S05]  /*0b80*/  BSYNC.RECONVERGENT B1 ;  /* 0x0000000000017941 */ /* 0x000fea0003800200 */
.L_x_4:
[----:B------:R-:W-:Y:S02]  /*0b90*/  IMAD.MOV.U32 R2, RZ, RZ, R0 ;  /* 0x000000ffff027224 */ /* 0x000fe400078e0000 */
[----:B------:R-:W-:-:S04]  /*0ba0*/  IMAD.MOV.U32 R3, RZ, RZ, 0x0 ;  /* 0x00000000ff037424 */ /* 0x000fc800078e00ff */
[----:B------:R-:W-:Y:S05]  /*0bb0*/  RET.REL.NODEC R2 `(_Z14newton_raphsonPdS_S_dS_idS_) ;  /* 0xfffffff402107950 */ /* 0x000fea0003c3ffff */
.L_x_9:
[----:B------:R-:W-:-:S00]  /*0bc0*/  BRA `(.L_x_9) ;  /* 0xfffffffc00fc7947 */ /* 0x000fc0000383ffff */
[----:B------:R-:W-:-:S00]  /*0bd0*/  NOP ;  /* 0x0000000000007918 */ /* 0x000fc00000000000 */
        /* <DEDUP_REMOVED lines=10> */
.L_x_12:


//--------------------- .text._Z9bdf2_stepPdS_S_diS_ --------------------------
	.section	.text._Z9bdf2_stepPdS_S_diS_,"ax",@progbits
	.align	128
        .global         _Z9bdf2_stepPdS_S_diS_
        .type           _Z9bdf2_stepPdS_S_diS_,@function
        .size           _Z9bdf2_stepPdS_S_diS_,(.L_x_14 - _Z9bdf2_stepPdS_S_diS_)
        .other          _Z9bdf2_stepPdS_S_diS_,@"STO_CUDA_ENTRY STV_DEFAULT"
_Z9bdf2_stepPdS_S_diS_:
.text._Z9bdf2_stepPdS_S_diS_:
[----:B------:R-:W-:Y:S01]  /*0000*/  LDC R1, c[0x0][0x37c] ;  /* 0x0000df00ff017b82 */ /* 0x000fe20000000800 */
[----:B------:R-:W0:Y:S07]  /*0010*/  S2R R0, SR_TID.X ;  /* 0x0000000000007919 */ /* 0x000e2e0000002100 */
[----:B------:R-:W0:Y:S01]  /*0020*/  S2UR UR4, SR_CTAID.X ;  /* 0x00000000000479c3 */ /* 0x000e220000002500 */
[----:B------:R-:W1:Y:S07]  /*0030*/  LDCU UR5, c[0x0][0x3a0] ;  /* 0x00007400ff0577ac */ /* 0x000e6e0008000800 */
[----:B------:R-:W0:Y:S02]  /*0040*/  LDC R3, c[0x0][0x360] ;  /* 0x0000d800ff037b82 */ /* 0x000e240000000800 */
[----:B0-----:R-:W-:-:S05]  /*0050*/  IMAD R0, R3, UR4, R0 ;  /* 0x0000000403007c24 */ /* 0x001fca000f8e0200 */
[----:B-1----:R-:W-:-:S13]  /*0060*/  ISETP.GE.AND P0, PT, R0, UR5, PT ;  /* 0x0000000500007c0c */ /* 0x002fda000bf06270 */
        /* <DEDUP_REMOVED lines=8> */
[----:B--2---:R-:W-:-:S06]  /*00f0*/  IMAD.WIDE R6, R0, 0x8, R6 ;  /* 0x0000000800067825 */ /* 0x004fcc00078e0206 */
[----:B------:R-:W1:Y:S01]  /*0100*/  LDC.64 R12, c[0x0][0x380] ;  /* 0x0000e000ff0c7b82 */ /* 0x000e620000000a00 */
[----:B------:R-:W4:Y:S01]  /*0110*/  LDG.E.64 R6, desc[UR4][R6.64] ;  /* 0x0000000406067981 */ /* 0x000f22000c1e1b00 */
[----:B---3--:R-:W-:-:S06]  /*0120*/  IMAD.WIDE R10, R0, 0x8, R10 ;  /* 0x00000008000a7825 */ /* 0x008fcc00078e020a */
[----:B------:R-:W2:Y:S01]  /*0130*/  LDG.E.64 R10, desc[UR4][R10.64] ;  /* 0x000000040a0a7981 */ /* 0x000ea2000c1e1b00 */
[----:B0-----:R-:W-:-:S08]  /*0140*/  DMUL R4, R8, 3 ;  /* 0x4008000008047828 */ /* 0x001fd00000000000 */
[----:B------:R-:W-:Y:S02]  /*0150*/  DMUL R4, R4, 0.5 ;  /* 0x3fe0000004047828 */ /* 0x000fe40000000000 */
[----:B------:R-:W-:-:S06]  /*0160*/  DMUL R8, R8, 0.5 ;  /* 0x3fe0000008087828 */ /* 0x000fcc0000000000 */
[----:B----4-:R-:W-:Y:S01]  /*0170*/  DFMA R4, R4, R6, R2 ;  /* 0x000000060404722b */ /* 0x010fe20000000002 */
[----:B-1----:R-:W-:-:S07]  /*0180*/  IMAD.WIDE R2, R0, 0x8, R12 ;  /* 0x0000000800027825 */ /* 0x002fce00078e020c */
[----:B--2---:R-:W-:-:S07]  /*0190*/  DFMA R4, -R8, R10, R4 ;  /* 0x0000000a0804722b */ /* 0x004fce0000000104 */
[----:B------:R-:W-:Y:S01]  /*01a0*/  STG.E.64 desc[UR4][R2.64], R4 ;  /* 0x0000000402007986 */ /* 0x000fe2000c101b04 */
[----:B------:R-:W-:Y:S05]  /*01b0*/  EXIT ;  /* 0x000000000000794d */ /* 0x000fea0003800000 */
.L_x_10:
        /* <DEDUP_REMOVED lines=12> */
.L_x_14:


//--------------------- .text._Z12evaluate_odePdS_did --------------------------
	.section	.text._Z12evaluate_odePdS_did,"ax",@progbits
	.align	128
        .global         _Z12evaluate_odePdS_did
        .type           _Z12evaluate_odePdS_did,@function
        .size           _Z12evaluate_odePdS_did,(.L_x_15 - _Z12evaluate_odePdS_did)
        .other          _Z12evaluate_odePdS_did,@"STO_CUDA_ENTRY STV_DEFAULT"
_Z12evaluate_odePdS_did:
.text._Z12evaluate_odePdS_did:
        /* <DEDUP_REMOVED lines=9> */
[----:B------:R-:W1:Y:S01]  /*0090*/  LDCU.64 UR4, c[0x0][0x358] ;  /* 0x00006b00ff0477ac */ /* 0x000e620008000a00 */
[----:B------:R-:W2:Y:S06]  /*00a0*/  LDCU.64 UR6, c[0x0][0x3a0] ;  /* 0x00007400ff0677ac */ /* 0x000eac0008000a00 */
[----:B------:R-:W3:Y:S01]  /*00b0*/  LDC.64 R12, c[0x0][0x388] ;  /* 0x0000e200ff0c7b82 */ /* 0x000ee20000000a00 */
[----:B0-----:R-:W-:-:S05]  /*00c0*/  IMAD.WIDE R2, R15, 0x8, R2 ;  /* 0x000000080f027825 */ /* 0x001fca00078e0202 */
[----:B-1----:R-:W4:Y:S01]  /*00d0*/  LDG.E.64 R4, desc[UR4][R2.64] ;  /* 0x0000000402047981 */ /* 0x002f22000c1e1b00 */
[----:B------:R-:W-:-:S06]  /*00e0*/  IMAD.WIDE R6, R17, 0x8, R2 ;  /* 0x0000000811067825 */ /* 0x000fcc00078e0202 */
[----:B------:R-:W5:Y:S01]  /*00f0*/  LDG.E.64 R6, desc[UR4][R6.64] ;  /* 0x0000000406067981 */ /* 0x000f62000c1e1b00 */
[----:B----4-:R-:W-:-:S08]  /*0100*/  DFMA R8, -R4, R4, 1 ;  /* 0x3ff000000408742b */ /* 0x010fd00000000104 */
[----:B--2---:R-:W-:Y:S01]  /*0110*/  DMUL R10, R8, UR6 ;  /* 0x00000006080a7c28 */ /* 0x004fe20008000000 */
[----:B---3--:R-:W-:-:S05]  /*0120*/  IMAD.WIDE R8, R15, 0x8, R12 ;  /* 0x000000080f087825 */ /* 0x008fca00078e020c */
[----:B-----5:R-:W-:Y:S02]  /*0130*/  STG.E.64 desc[UR4][R8.64], R6 ;  /* 0x0000000608007986 */ /* 0x020fe4000c101b04 */
[----:B------:R-:W-:Y:S01]  /*0140*/  DFMA R10, R6, R10, -R4 ;  /* 0x0000000a060a722b */ /* 0x000fe20000000804 */
[----:B------:R-:W-:-:S06]  /*0150*/  IMAD.WIDE R4, R17, 0x8, R8 ;  /* 0x0000000811047825 */ /* 0x000fcc00078e0208 */
[----:B------:R-:W-:Y:S01]  /*0160*/  STG.E.64 desc[UR4][R4.64], R10 ;  /* 0x0000000a04007986 */ /* 0x000fe2000c101b04 */
[----:B------:R-:W-:Y:S05]  /*0170*/  EXIT ;  /* 0x000000000000794d */ /* 0x000fea0003800000 */
.L_x_11:
        /* <DEDUP_REMOVED lines=16> */
.L_x_15:


//--------------------- .nv.shared.reserved.0     --------------------------
	.section	.nv.shared.reserved.0,"aw",@nobits
	.weak		__nv_reservedSMEM_offset_0_alias
	.size		__nv_reservedSMEM_offset_0_alias, 0, 64
	.other		__nv_reservedSMEM_offset_0_alias,@"STO_CUDA_RESERVED_SHARED STV_DEFAULT"
__nv_reservedSMEM_offset_0_alias:
	.zero		0
	.zero		64


//--------------------- .nv.constant0._Z14newton_raphsonPdS_S_dS_idS_ --------------------------
	.section	.nv.constant0._Z14newton_raphsonPdS_S_dS_idS_,"a",@progbits
	.sectionflags	@""
	.align	4
.nv.constant0._Z14newton_raphsonPdS_S_dS_idS_:
	.zero		960


//--------------------- .nv.constant0._Z9bdf2_stepPdS_S_diS_ --------------------------
	.section	.nv.constant0._Z9bdf2_stepPdS_S_diS_,"a",@progbits
	.sectionflags	@""
	.align	4
.nv.constant0._Z9bdf2_stepPdS_S_diS_:
	.zero		944


//--------------------- .nv.constant0._Z12evaluate_odePdS_did --------------------------
	.section	.nv.constant0._Z12evaluate_odePdS_did,"a",@progbits
	.sectionflags	@""
	.align	4
.nv.constant0._Z12evaluate_odePdS_did:
	.zero		936


//--------------------- SYMBOLS --------------------------

	.type		.nv.reservedSmem.offset0,@object
	.size		.nv.reservedSmem.offset0,0x4
